//
// Generated by NVIDIA NVVM Compiler
//
// Compiler Build ID: CL-36424714
// Cuda compilation tools, release 13.0, V13.0.88
// Based on NVVM 20.0.0
//

.version 9.0
.target sm_100
.address_size 64

	// .globl	_Z11emptyKernelv

.visible .entry _Z11emptyKernelv()
{


	ret;

}


// ===== COMPILED SASS (sm_100) =====

	.target	sm_100

	.elftype	@"ET_EXEC"


//--------------------- .note.nv.tkinfo           --------------------------
	.section	.note.nv.tkinfo,"",@"SHT_NOTE"
	.sectionflags	@"SHF_NOTE_NV_TKINFO"
	.tkinfo
        /*0018*/ 	.word	0x00000002
        /*0030*/ 	.string	""
        /*0030*/ 	.string	"ptxas"
        /*0030*/ 	.string	"Cuda compilation tools, release 13.0, V13.0.88"
        /*0030*/ 	.string	"Build cuda_13.0.r13.0/compiler.36424714_0"
        /*0030*/ 	.string	"-arch sm_100 -m 64 "



//--------------------- .note.nv.cuinfo           --------------------------
	.section	.note.nv.cuinfo,"",@"SHT_NOTE"
	.sectionflags	@"SHF_NOTE_NV_CUINFO"
        /*0018*/ 	.short	0x0002
        /*001a*/ 	.short	0x0064
        /*001c*/ 	.short	0x0082
	.zero		2


//--------------------- .nv.info                  --------------------------
	.section	.nv.info,"",@"SHT_CUDA_INFO"
	.align	4


	//----- nvinfo : EIATTR_REGCOUNT
	.align		4
        /*0000*/ 	.byte	0x04, 0x2f
        /*0002*/ 	.short	(.L_1 - .L_0)
	.align		4
.L_0:
        /*0004*/ 	.word	index@(_Z11emptyKernelv)
        /*0008*/ 	.word	0x00000004


	//----- nvinfo : EIATTR_FRAME_SIZE
	.align		4
.L_1:
        /*000c*/ 	.byte	0x04, 0x11
        /*000e*/ 	.short	(.L_3 - .L_2)
	.align		4
.L_2:
        /*0010*/ 	.word	index@(_Z11emptyKernelv)
        /*0014*/ 	.word	0x00000000


	//----- nvinfo : EIATTR_MIN_STACK_SIZE
	.align		4
.L_3:
        /*0018*/ 	.byte	0x04, 0x12
        /*001a*/ 	.short	(.L_5 - .L_4)
	.align		4
.L_4:
        /*001c*/ 	.word	index@(_Z11emptyKernelv)
        /*0020*/ 	.word	0x00000000
.L_5:


//--------------------- .nv.compat                --------------------------
	.section	.nv.compat,"",@"SHT_CUDA_COMPAT_INFO"
	.align	4
        /*0000*/ 	.byte	0x02, 0x09, 0x00, 0x00, 0x02, 0x02, 0x01, 0x00, 0x02, 0x05, 0x05, 0x00, 0x03, 0x07, 0x01, 0x01
        /*0010*/ 	.byte	0x02, 0x03, 0x00, 0x00, 0x02, 0x06, 0x01, 0x00, 0x04, 0x0b, 0x08, 0x00, 0x09, 0x00, 0x00, 0x00
        /*0020*/ 	.byte	0x00, 0x00, 0x00, 0x00


//--------------------- .nv.info._Z11emptyKernelv --------------------------
	.section	.nv.info._Z11emptyKernelv,"",@"SHT_CUDA_INFO"
	.sectionflags	@""
	.align	4


	//----- nvinfo : EIATTR_CUDA_API_VERSION
	.align		4
        /*0000*/ 	.byte	0x04, 0x37
        /*0002*/ 	.short	(.L_7 - .L_6)
.L_6:
        /*0004*/ 	.word	0x00000082


	//----- nvinfo : EIATTR_SPARSE_MMA_MASK
	.align		4
.L_7:
        /*0008*/ 	.byte	0x03, 0x50
        /*000a*/ 	.short	0x0000


	//----- nvinfo : EIATTR_MAXREG_COUNT
	.align		4
        /*000c*/ 	.byte	0x03, 0x1b
        /*000e*/ 	.short	0x00ff


	//----- nvinfo : EIATTR_MERCURY_ISA_VERSION
	.align		4
        /*0010*/ 	.byte	0x03, 0x5f
        /*0012*/ 	.short	0x0101


	//----- nvinfo : EIATTR_VRC_CTA_INIT_COUNT
	.align		4
        /*0014*/ 	.byte	0x02, 0x4a
	.zero		1
	.zero		1


	//----- nvinfo : EIATTR_EXIT_INSTR_OFFSETS
	.align		4
        /*0018*/ 	.byte	0x04, 0x1c
        /*001a*/ 	.short	(.L_9 - .L_8)


	//   ....[0]....
.L_8:
        /*001c*/ 	.word	0x00000010


	//----- nvinfo : EIATTR_SW_WAR
	.align		4
.L_9:
        /*0020*/ 	.byte	0x04, 0x36
        /*0022*/ 	.short	(.L_11 - .L_10)
.L_10:
        /*0024*/ 	.word	0x00000008
.L_11:


//--------------------- .nv.callgraph             --------------------------
	.section	.nv.callgraph,"",@"SHT_CUDA_CALLGRAPH"
	.align	4
	.sectionentsize	8
	.align		4
        /*0000*/ 	.word	0x00000000
	.align		4
        /*0004*/ 	.word	0xffffffff
	.align		4
        /*0008*/ 	.word	0x00000000
	.align		4
        /*000c*/ 	.word	0xfffffffe
	.align		4
        /*0010*/ 	.word	0x00000000
	.align		4
        /*0014*/ 	.word	0xfffffffd
	.align		4
        /*0018*/ 	.word	0x00000000
	.align		4
        /*001c*/ 	.word	0xfffffffc


//--------------------- .text._Z11emptyKernelv    --------------------------
	.section	.text._Z11emptyKernelv,"ax",@progbits
	.align	128
        .global         _Z11emptyKernelv
        .type           _Z11emptyKernelv,@function
        .size           _Z11emptyKernelv,(.L_x_1 - _Z11emptyKernelv)
        .other          _Z11emptyKernelv,@"STO_CUDA_ENTRY STV_DEFAULT"
_Z11emptyKernelv:
.text._Z11emptyKernelv:
[----:B------:R-:W-:Y:S01]  /*0000*/  LDC R1, c[0x0][0x37c] ;  /* 0x0000df00ff017b82 */ /* 0x000fe20000000800 */
[----:B------:R-:W-:Y:S05]  /*0010*/  EXIT ;  /* 0x000000000000794d */ /* 0x000fea0003800000 */
.L_x_0:
[----:B------:R-:W-:-:S00]  /*0020*/  BRA `(.L_x_0) ;  /* 0xfffffffc00fc7947 */ /* 0x000fc0000383ffff */
[----:B------:R-:W-:-:S00]  /*0030*/  NOP ;  /* 0x0000000000007918 */ /* 0x000fc00000000000 */
        /* <DEDUP_REMOVED lines=12> */
.L_x_1:


//--------------------- .nv.shared.reserved.0     --------------------------
	.section	.nv.shared.reserved.0,"aw",@nobits
	.weak		__nv_reservedSMEM_offset_0_alias
	.size		__nv_reservedSMEM_offset_0_alias, 0, 64
	.other		__nv_reservedSMEM_offset_0_alias,@"STO_CUDA_RESERVED_SHARED STV_DEFAULT"
__nv_reservedSMEM_offset_0_alias:
	.zero		0
	.zero		64


//--------------------- .nv.constant0._Z11emptyKernelv --------------------------
	.section	.nv.constant0._Z11emptyKernelv,"a",@progbits
	.sectionflags	@""
	.align	4
.nv.constant0._Z11emptyKernelv:
	.zero		896


//--------------------- SYMBOLS --------------------------

	.type		.nv.reservedSmem.offset0,@object
	.size		.nv.reservedSmem.offset0,0x4
